	.headerflags	@"EF_CUDA_TEXMODE_UNIFIED EF_CUDA_64BIT_ADDRESS EF_CUDA_ACCELERATORS EF_CUDA_SM90 EF_CUDA_VIRTUAL_SM(EF_CUDA_SM90)"
	.elftype	@"ET_EXEC"


//--------------------- .nv.info                  --------------------------
	.section	.nv.info,"",@"SHT_CUDA_INFO"
	.align	4


	//----- nvinfo : EIATTR_REGCOUNT
	.align		4
        /*0000*/ 	.byte	0x04, 0x2f
        /*0002*/ 	.short	(.L_1 - .L_0)
	.align		4
.L_0:
        /*0004*/ 	.word	index@(triton_poi_fused_1)
        /*0008*/ 	.word	0x0000001e


	//----- nvinfo : EIATTR_MIN_STACK_SIZE
	.align		4
.L_1:
        /*000c*/ 	.byte	0x04, 0x12
        /*000e*/ 	.short	(.L_3 - .L_2)
	.align		4
.L_2:
        /*0010*/ 	.word	index@(triton_poi_fused_1)
        /*0014*/ 	.word	0x00000000


	//----- nvinfo : EIATTR_FRAME_SIZE
	.align		4
.L_3:
        /*0018*/ 	.byte	0x04, 0x11
        /*001a*/ 	.short	(.L_5 - .L_4)
	.align		4
.L_4:
        /*001c*/ 	.word	index@(triton_poi_fused_1)
        /*0020*/ 	.word	0x00000000


	//----- nvinfo : EIATTR_MIN_STACK_SIZE
	.align		4
.L_5:
        /*0024*/ 	.byte	0x04, 0x12
        /*0026*/ 	.short	(.L_7 - .L_6)
	.align		4
.L_6:
        /*0028*/ 	.word	index@(triton_poi_fused_1)
        /*002c*/ 	.word	0x00000000
.L_7:


//--------------------- .nv.info.triton_poi_fused_1 --------------------------
	.section	.nv.info.triton_poi_fused_1,"",@"SHT_CUDA_INFO"
	.sectionflags	@""
	.align	4


	//----- nvinfo : EIATTR_CUDA_API_VERSION
	.align		4
        /*0000*/ 	.byte	0x04, 0x37
        /*0002*/ 	.short	(.L_9 - .L_8)
.L_8:
        /*0004*/ 	.word	0x0000007c


	//----- nvinfo : EIATTR_KPARAM_INFO
	.align		4
.L_9:
        /*0008*/ 	.byte	0x04, 0x17
        /*000a*/ 	.short	(.L_11 - .L_10)
.L_10:
        /*000c*/ 	.word	0x00000000
        /*0010*/ 	.short	0x0003
        /*0012*/ 	.short	0x0014
        /*0014*/ 	.byte	0x00, 0xf0, 0x11, 0x00


	//----- nvinfo : EIATTR_KPARAM_INFO
	.align		4
.L_11:
        /*0018*/ 	.byte	0x04, 0x17
        /*001a*/ 	.short	(.L_13 - .L_12)
.L_12:
        /*001c*/ 	.word	0x00000000
        /*0020*/ 	.short	0x0002
        /*0022*/ 	.short	0x0010
        /*0024*/ 	.byte	0x00, 0xf0, 0x11, 0x00


	//----- nvinfo : EIATTR_KPARAM_INFO
	.align		4
.L_13:
        /*0028*/ 	.byte	0x04, 0x17
        /*002a*/ 	.short	(.L_15 - .L_14)
.L_14:
        /*002c*/ 	.word	0x00000000
        /*0030*/ 	.short	0x0001
        /*0032*/ 	.short	0x0008
        /*0034*/ 	.byte	0x00, 0xf4, 0x21, 0x00


	//----- nvinfo : EIATTR_KPARAM_INFO
	.align		4
.L_15:
        /*0038*/ 	.byte	0x04, 0x17
        /*003a*/ 	.short	(.L_17 - .L_16)
.L_16:
        /*003c*/ 	.word	0x00000000
        /*0040*/ 	.short	0x0000
        /*0042*/ 	.short	0x0000
        /*0044*/ 	.byte	0x00, 0xf4, 0x21, 0x00


	//----- nvinfo : EIATTR_SPARSE_MMA_MASK
	.align		4
.L_17:
        /*0048*/ 	.byte	0x03, 0x50
        /*004a*/ 	.short	0x0000


	//----- nvinfo : EIATTR_MAXREG_COUNT
	.align		4
        /*004c*/ 	.byte	0x03, 0x1b
        /*004e*/ 	.short	0x00ff


	//----- nvinfo : EIATTR_EXIT_INSTR_OFFSETS
	.align		4
        /*0050*/ 	.byte	0x04, 0x1c
        /*0052*/ 	.short	(.L_19 - .L_18)


	//   ....[0]....
.L_18:
        /*0054*/ 	.word	0x000005f0


	//   ....[1]....
        /*0058*/ 	.word	0x00000640


	//----- nvinfo : EIATTR_REQNTID
	.align		4
.L_19:
        /*005c*/ 	.byte	0x04, 0x10
        /*005e*/ 	.short	(.L_21 - .L_20)
.L_20:
        /*0060*/ 	.word	0x00000080
        /*0064*/ 	.word	0x00000001
        /*0068*/ 	.word	0x00000001


	//----- nvinfo : EIATTR_CBANK_PARAM_SIZE
	.align		4
.L_21:
        /*006c*/ 	.byte	0x03, 0x19
        /*006e*/ 	.short	0x0018


	//----- nvinfo : EIATTR_PARAM_CBANK
	.align		4
        /*0070*/ 	.byte	0x04, 0x0a
        /*0072*/ 	.short	(.L_23 - .L_22)
	.align		4
.L_22:
        /*0074*/ 	.word	index@(.nv.constant0.triton_poi_fused_1)
        /*0078*/ 	.short	0x0210
        /*007a*/ 	.short	0x0018


	//----- nvinfo : EIATTR_SW_WAR
	.align		4
.L_23:
        /*007c*/ 	.byte	0x04, 0x36
        /*007e*/ 	.short	(.L_25 - .L_24)
.L_24:
        /*0080*/ 	.word	0x00000008
.L_25:


//--------------------- .nv.callgraph             --------------------------
	.section	.nv.callgraph,"",@"SHT_CUDA_CALLGRAPH"
	.align	4
	.sectionentsize	8
	.align		4
        /*0000*/ 	.word	0x00000000
	.align		4
        /*0004*/ 	.word	0xffffffff
	.align		4
        /*0008*/ 	.word	0x00000000
	.align		4
        /*000c*/ 	.word	0xfffffffe
	.align		4
        /*0010*/ 	.word	0x00000000
	.align		4
        /*0014*/ 	.word	0xfffffffd
	.align		4
        /*0018*/ 	.word	0x00000000
	.align		4
        /*001c*/ 	.word	0xfffffffc


//--------------------- .text.triton_poi_fused_1  --------------------------
	.section	.text.triton_poi_fused_1,"ax",@progbits
	.sectionflags	@"SHF_BARRIERS=1"
	.align	128
        .global         triton_poi_fused_1
        .type           triton_poi_fused_1,@function
        .size           triton_poi_fused_1,(.L_x_1 - triton_poi_fused_1)
        .other          triton_poi_fused_1,@"STO_CUDA_ENTRY STV_DEFAULT"
triton_poi_fused_1:
.text.triton_poi_fused_1:
[----:B------:R-:W0:Y:S01]  /*0000*/  LDC R1, c[0x0][0x28] ;  /* 0x00000a00ff017b82 */ /* 0x000e220000000800 */
[----:B------:R-:W1:Y:S07]  /*0010*/  S2R R0, SR_CTAID.X ;  /* 0x0000000000007919 */ /* 0x000e6e0000002500 */
[----:B------:R-:W2:Y:S01]  /*0020*/  LDC.64 R14, c[0x0][0x210] ;  /* 0x00008400ff0e7b82 */ /* 0x000ea20000000a00 */
[----:B------:R-:W-:Y:S01]  /*0030*/  IMAD.MOV.U32 R19, RZ, RZ, RZ ;  /* 0x000000ffff137224 */ /* 0x000fe200078e00ff */
[----:B------:R-:W-:Y:S01]  /*0040*/  ULDC.64 UR6, c[0x0][0x208] ;  /* 0x0000820000067ab9 */ /* 0x000fe20000000a00 */
[----:B------:R-:W3:Y:S01]  /*0050*/  S2R R21, SR_TID.X ;  /* 0x0000000000157919 */ /* 0x000ee20000002100 */
[----:B------:R-:W4:Y:S01]  /*0060*/  S2R R18, SR_CTAID.Y ;  /* 0x0000000000127919 */ /* 0x000f220000002600 */
[----:B------:R-:W-:-:S02]  /*0070*/  IMAD.MOV.U32 R20, RZ, RZ, RZ ;  /* 0x000000ffff147224 */ /* 0x000fc400078e00ff */
[----:B-1----:R-:W-:Y:S01]  /*0080*/  IMAD.SHL.U32 R0, R0, 0x10, RZ ;  /* 0x0000001000007824 */ /* 0x002fe200078e00ff */
[----:B---3--:R-:W-:-:S04]  /*0090*/  SHF.R.U32.HI R17, RZ, 0x4, R21 ;  /* 0x00000004ff117819 */ /* 0x008fc80000011615 */
[----:B------:R-:W-:Y:S01]  /*00a0*/  LOP3.LUT R6, R0, 0xf, R21, 0xf8, !PT ;  /* 0x0000000f00067812 */ /* 0x000fe200078ef815 */
[----:B----4-:R-:W-:Y:S01]  /*00b0*/  IMAD.SHL.U32 R16, R18, 0x40, RZ ;  /* 0x0000004012107824 */ /* 0x010fe200078e00ff */
[----:B------:R-:W-:Y:S02]  /*00c0*/  SGXT.U32 R17, R17, 0x3 ;  /* 0x000000031111781a */ /* 0x000fe40000000000 */
[----:B------:R-:W-:Y:S02]  /*00d0*/  ISETP.GE.AND P0, PT, R6, 0x9, PT ;  /* 0x000000090600780c */ /* 0x000fe40003f06270 */
[----:B------:R-:W-:Y:S02]  /*00e0*/  LOP3.LUT R2, R16, R17, RZ, 0xfc, !PT ;  /* 0x0000001110027212 */ /* 0x000fe400078efcff */
[----:B------:R-:W-:Y:S02]  /*00f0*/  LOP3.LUT R3, R16, 0x8, R17, 0xfe, !PT ;  /* 0x0000000810037812 */ /* 0x000fe400078efe11 */
[----:B------:R-:W-:Y:S01]  /*0100*/  LOP3.LUT R4, R16, 0x10, R17, 0xfe, !PT ;  /* 0x0000001010047812 */ /* 0x000fe200078efe11 */
[--C-:B------:R-:W-:Y:S01]  /*0110*/  IMAD R27, R2, 0x9, R6.reuse ;  /* 0x00000009021b7824 */ /* 0x100fe200078e0206 */
[----:B------:R-:W-:Y:S01]  /*0120*/  LOP3.LUT R7, R16, 0x18, R17, 0xfe, !PT ;  /* 0x0000001810077812 */ /* 0x000fe200078efe11 */
[--C-:B------:R-:W-:Y:S01]  /*0130*/  IMAD R3, R3, 0x9, R6.reuse ;  /* 0x0000000903037824 */ /* 0x100fe200078e0206 */
[----:B------:R-:W-:Y:S01]  /*0140*/  LOP3.LUT R9, R16, 0x20, R17, 0xfe, !PT ;  /* 0x0000002010097812 */ /* 0x000fe200078efe11 */
[--C-:B------:R-:W-:Y:S01]  /*0150*/  IMAD R5, R4, 0x9, R6.reuse ;  /* 0x0000000904057824 */ /* 0x100fe200078e0206 */
[----:B------:R-:W-:Y:S01]  /*0160*/  LOP3.LUT R11, R16, 0x28, R17, 0xfe, !PT ;  /* 0x00000028100b7812 */ /* 0x000fe200078efe11 */
[----:B------:R-:W-:Y:S01]  /*0170*/  IMAD R7, R7, 0x9, R6 ;  /* 0x0000000907077824 */ /* 0x000fe200078e0206 */
[----:B------:R-:W-:Y:S01]  /*0180*/  LOP3.LUT R13, R16, 0x30, R17, 0xfe, !PT ;  /* 0x00000030100d7812 */ /* 0x000fe200078efe11 */
[----:B--2---:R-:W-:Y:S01]  /*0190*/  IMAD.WIDE R26, R27, 0x4, R14 ;  /* 0x000000041b1a7825 */ /* 0x004fe200078e020e */
[----:B------:R-:W-:-:S03]  /*01a0*/  LOP3.LUT R23, R16, 0x38, R17, 0xfe, !PT ;  /* 0x0000003810177812 */ /* 0x000fc600078efe11 */
[--C-:B------:R-:W-:Y:S01]  /*01b0*/  IMAD R9, R9, 0x9, R6.reuse ;  /* 0x0000000909097824 */ /* 0x100fe200078e0206 */
[----:B------:R1:W2:Y:S01]  /*01c0*/  @!P0 LDG.E.EL R19, desc[UR6][R26.64] ;  /* 0x000000061a138981 */ /* 0x0002a2000c2e1900 */
[--C-:B------:R-:W-:Y:S02]  /*01d0*/  IMAD R11, R11, 0x9, R6.reuse ;  /* 0x000000090b0b7824 */ /* 0x100fe400078e0206 */
[--C-:B------:R-:W-:Y:S02]  /*01e0*/  IMAD R13, R13, 0x9, R6.reuse ;  /* 0x000000090d0d7824 */ /* 0x100fe400078e0206 */
[----:B------:R-:W-:Y:S02]  /*01f0*/  IMAD R23, R23, 0x9, R6 ;  /* 0x0000000917177824 */ /* 0x000fe400078e0206 */
[----:B------:R-:W-:Y:S01]  /*0200*/  IMAD.WIDE R2, R3, 0x4, R14 ;  /* 0x0000000403027825 */ /* 0x000fe200078e020e */
[----:B------:R-:W-:-:S03]  /*0210*/  CS2R R24, SRZ ;  /* 0x0000000000187805 */ /* 0x000fc6000001ff00 */
[--C-:B------:R-:W-:Y:S01]  /*0220*/  IMAD.WIDE R4, R5, 0x4, R14.reuse ;  /* 0x0000000405047825 */ /* 0x100fe200078e020e */
[----:B-1----:R-:W-:Y:S01]  /*0230*/  CS2R R26, SRZ ;  /* 0x00000000001a7805 */ /* 0x002fe2000001ff00 */
[----:B------:R1:W3:Y:S02]  /*0240*/  @!P0 LDG.E.EL R20, desc[UR6][R2.64] ;  /* 0x0000000602148981 */ /* 0x0002e4000c2e1900 */
[----:B------:R-:W-:-:S04]  /*0250*/  IMAD.WIDE R6, R7, 0x4, R14 ;  /* 0x0000000407067825 */ /* 0x000fc800078e020e */
[--C-:B------:R-:W-:Y:S01]  /*0260*/  IMAD.WIDE R8, R9, 0x4, R14.reuse ;  /* 0x0000000409087825 */ /* 0x100fe200078e020e */
[----:B------:R-:W4:Y:S03]  /*0270*/  @!P0 LDG.E.EL R24, desc[UR6][R6.64] ;  /* 0x0000000606188981 */ /* 0x000f26000c2e1900 */
[----:B------:R-:W-:-:S04]  /*0280*/  IMAD.WIDE R10, R11, 0x4, R14 ;  /* 0x000000040b0a7825 */ /* 0x000fc800078e020e */
[--C-:B------:R-:W-:Y:S01]  /*0290*/  IMAD.WIDE R12, R13, 0x4, R14.reuse ;  /* 0x000000040d0c7825 */ /* 0x100fe200078e020e */
[----:B------:R-:W5:Y:S03]  /*02a0*/  @!P0 LDG.E.EL R25, desc[UR6][R10.64] ;  /* 0x000000060a198981 */ /* 0x000f66000c2e1900 */
[----:B------:R-:W-:Y:S01]  /*02b0*/  IMAD.WIDE R14, R23, 0x4, R14 ;  /* 0x00000004170e7825 */ /* 0x000fe200078e020e */
[----:B------:R1:W5:Y:S03]  /*02c0*/  @!P0 LDG.E.EL R27, desc[UR6][R12.64] ;  /* 0x000000060c1b8981 */ /* 0x000366000c2e1900 */
[----:B------:R-:W-:Y:S01]  /*02d0*/  IMAD.MOV.U32 R22, RZ, RZ, RZ ;  /* 0x000000ffff167224 */ /* 0x000fe200078e00ff */
[----:B------:R-:W5:Y:S01]  /*02e0*/  @!P0 LDG.E.EL R26, desc[UR6][R14.64] ;  /* 0x000000060e1a8981 */ /* 0x000f62000c2e1900 */
[----:B------:R-:W-:-:S04]  /*02f0*/  IMAD.MOV.U32 R23, RZ, RZ, RZ ;  /* 0x000000ffff177224 */ /* 0x000fc800078e00ff */
[----:B------:R-:W5:Y:S04]  /*0300*/  @!P0 LDG.E.EL R22, desc[UR6][R4.64] ;  /* 0x0000000604168981 */ /* 0x000f68000c2e1900 */
[----:B------:R1:W5:Y:S01]  /*0310*/  @!P0 LDG.E.EL R23, desc[UR6][R8.64] ;  /* 0x0000000608178981 */ /* 0x000362000c2e1900 */
[----:B------:R-:W1:Y:S02]  /*0320*/  S2UR UR5, SR_CgaCtaId ;  /* 0x00000000000579c3 */ /* 0x000e640000008800 */
[----:B-1----:R-:W-:Y:S01]  /*0330*/  IMAD.SHL.U32 R2, R21, 0x40, RZ ;  /* 0x0000004015027824 */ /* 0x002fe200078e00ff */
[----:B------:R-:W-:-:S04]  /*0340*/  UMOV UR4, 0x400 ;  /* 0x0000040000047882 */ /* 0x000fc80000000000 */
[----:B------:R-:W-:-:S04]  /*0350*/  LOP3.LUT R2, R2, 0x3c0, RZ, 0xc0, !PT ;  /* 0x000003c002027812 */ /* 0x000fc800078ec0ff */
[----:B------:R-:W-:-:S04]  /*0360*/  LOP3.LUT R3, R2, R17, RZ, 0xfc, !PT ;  /* 0x0000001102037212 */ /* 0x000fc800078efcff */
[----:B------:R-:W-:Y:S01]  /*0370*/  LEA.HI R3, R2, R3, RZ, 0x1c ;  /* 0x0000000302037211 */ /* 0x000fe200078fe0ff */
[----:B0-----:R-:W-:-:S06]  /*0380*/  UPRMT UR4, UR5, 0x654, UR4 ;  /* 0x0000065405047896 */ /* 0x001fcc0008000004 */
[----:B------:R-:W-:Y:S02]  /*0390*/  LEA R12, R3, UR4, 0x2 ;  /* 0x00000004030c7c11 */ /* 0x000fe4000f8e10ff */
[----:B------:R-:W-:Y:S01]  /*03a0*/  SHF.R.U32.HI R2, RZ, 0x2, R21 ;  /* 0x00000002ff027819 */ /* 0x000fe20000011615 */
[----:B------:R-:W-:-:S03]  /*03b0*/  IMAD.SHL.U32 R21, R21, 0x4, RZ ;  /* 0x0000000415157824 */ /* 0x000fc600078e00ff */
[----:B------:R-:W-:Y:S02]  /*03c0*/  LOP3.LUT R3, R2, 0x1c, RZ, 0xc0, !PT ;  /* 0x0000001c02037812 */ /* 0x000fe400078ec0ff */
[----:B------:R-:W-:-:S05]  /*03d0*/  LOP3.LUT R8, R21, 0x1fc, RZ, 0xc0, !PT ;  /* 0x000001fc15087812 */ /* 0x000fca00078ec0ff */
[----:B------:R-:W-:-:S05]  /*03e0*/  IMAD.IADD R3, R8, 0x1, R3 ;  /* 0x0000000108037824 */ /* 0x000fca00078e0203 */
[----:B------:R-:W-:Y:S02]  /*03f0*/  LEA R4, R3, UR4, 0x2 ;  /* 0x0000000403047c11 */ /* 0x000fe4000f8e10ff */
[----:B------:R-:W-:Y:S02]  /*0400*/  SHF.R.S32.HI R3, RZ, 0x19, R18 ;  /* 0x00000019ff037819 */ /* 0x000fe40000011412 */
[----:B------:R-:W-:Y:S02]  /*0410*/  LOP3.LUT R16, R16, 0x3c, R21, 0xf8, !PT ;  /* 0x0000003c10107812 */ /* 0x000fe400078ef815 */
[----:B------:R-:W-:-:S04]  /*0420*/  SGXT R3, R3, 0x1 ;  /* 0x000000010303781a */ /* 0x000fc80000000200 */
[----:B------:R-:W-:Y:S02]  /*0430*/  LEA.HI R9, R3, R16, RZ, 0x6 ;  /* 0x0000001003097211 */ /* 0x000fe400078f30ff */
[----:B------:R-:W0:Y:S02]  /*0440*/  LDC.64 R2, c[0x0][0x218] ;  /* 0x00008600ff027b82 */ /* 0x000e240000000a00 */
[----:B------:R-:W-:Y:S02]  /*0450*/  LOP3.LUT R11, R9, 0xffffffc0, RZ, 0xc0, !PT ;  /* 0xffffffc0090b7812 */ /* 0x000fe400078ec0ff */
[----:B------:R-:W-:Y:S02]  /*0460*/  SHF.R.S32.HI R10, RZ, 0x6, R9 ;  /* 0x00000006ff0a7819 */ /* 0x000fe40000011409 */
[----:B------:R-:W-:Y:S01]  /*0470*/  LOP3.LUT R9, R0, R17, RZ, 0xfc, !PT ;  /* 0x0000001100097212 */ /* 0x000fe200078efcff */
[----:B------:R-:W-:Y:S01]  /*0480*/  IMAD.IADD R11, R16, 0x1, -R11 ;  /* 0x00000001100b7824 */ /* 0x000fe200078e0a0b */
[----:B------:R-:W-:-:S02]  /*0490*/  LOP3.LUT R0, R0, 0x8, R17, 0xfe, !PT ;  /* 0x0000000800007812 */ /* 0x000fc400078efe11 */
[----:B------:R-:W-:Y:S01]  /*04a0*/  ISETP.GE.AND P1, PT, R9, 0x9, PT ;  /* 0x000000090900780c */ /* 0x000fe20003f26270 */
[----:B------:R-:W-:Y:S01]  /*04b0*/  IMAD R10, R10, 0x240, R11 ;  /* 0x000002400a0a7824 */ /* 0x000fe200078e020b */
[----:B------:R-:W-:-:S03]  /*04c0*/  ISETP.GE.AND P0, PT, R0, 0x9, PT ;  /* 0x000000090000780c */ /* 0x000fc60003f06270 */
[----:B------:R-:W-:Y:S01]  /*04d0*/  IMAD R9, R9, 0x40, R10 ;  /* 0x0000004009097824 */ /* 0x000fe200078e020a */
[----:B--2---:R-:W-:Y:S04]  /*04e0*/  STS [R12], R19 ;  /* 0x000000130c007388 */ /* 0x004fe80000000800 */
[----:B---3--:R-:W-:Y:S04]  /*04f0*/  STS [R12+0x20], R20 ;  /* 0x000020140c007388 */ /* 0x008fe80000000800 */
[----:B----4-:R-:W-:Y:S04]  /*0500*/  STS [R12+0x60], R24 ;  /* 0x000060180c007388 */ /* 0x010fe80000000800 */
[----:B-----5:R-:W-:Y:S04]  /*0510*/  STS [R12+0xa0], R25 ;  /* 0x0000a0190c007388 */ /* 0x020fe80000000800 */
[----:B------:R-:W-:Y:S04]  /*0520*/  STS [R12+0xc0], R27 ;  /* 0x0000c01b0c007388 */ /* 0x000fe80000000800 */
[----:B------:R-:W-:Y:S04]  /*0530*/  STS [R12+0xe0], R26 ;  /* 0x0000e01a0c007388 */ /* 0x000fe80000000800 */
[----:B------:R-:W-:Y:S04]  /*0540*/  STS [R12+0x40], R22 ;  /* 0x000040160c007388 */ /* 0x000fe80000000800 */
[----:B------:R1:W-:Y:S01]  /*0550*/  STS [R12+0x80], R23 ;  /* 0x000080170c007388 */ /* 0x0003e20000000800 */
[----:B------:R-:W-:Y:S06]  /*0560*/  BAR.SYNC.DEFER_BLOCKING 0x0 ;  /* 0x0000000000007b1d */ /* 0x000fec0000010000 */
[----:B------:R-:W2:Y:S01]  /*0570*/  LDS.128 R4, [R4] ;  /* 0x0000000004047984 */ /* 0x000ea20000000c00 */
[----:B-1----:R-:W-:-:S04]  /*0580*/  LOP3.LUT R12, R8, 0x200, RZ, 0xfc, !PT ;  /* 0x00000200080c7812 */ /* 0x002fc800078efcff */
[----:B------:R-:W-:-:S04]  /*0590*/  SHF.R.U32.HI R12, RZ, 0x4, R12 ;  /* 0x00000004ff0c7819 */ /* 0x000fc8000001160c */
[----:B------:R-:W-:-:S05]  /*05a0*/  LOP3.LUT R11, R12, 0x3c, RZ, 0xc0, !PT ;  /* 0x0000003c0c0b7812 */ /* 0x000fca00078ec0ff */
[----:B------:R-:W-:Y:S02]  /*05b0*/  IMAD.IADD R11, R8, 0x1, R11 ;  /* 0x00000001080b7824 */ /* 0x000fe400078e020b */
[----:B0-----:R-:W-:-:S03]  /*05c0*/  IMAD.WIDE R8, R9, 0x4, R2 ;  /* 0x0000000409087825 */ /* 0x001fc600078e0202 */
[----:B------:R-:W-:Y:S02]  /*05d0*/  LEA R11, R11, UR4, 0x2 ;  /* 0x000000040b0b7c11 */ /* 0x000fe4000f8e10ff */
[----:B--2---:R0:W-:Y:S02]  /*05e0*/  @!P1 STG.E.128 desc[UR6][R8.64], R4 ;  /* 0x0000000408009986 */ /* 0x0041e4000c101d06 */
[----:B0-----:R-:W-:Y:S05]  /*05f0*/  @P0 EXIT ;  /* 0x000000000000094d */ /* 0x001fea0003800000 */
[----:B------:R-:W1:Y:S01]  /*0600*/  LDS.128 R12, [R11+0x800] ;  /* 0x000800000b0c7984 */ /* 0x000e620000000c00 */
[----:B0-----:R-:W-:-:S04]  /*0610*/  IMAD R5, R0, 0x40, R10 ;  /* 0x0000004000057824 */ /* 0x001fc800078e020a */
[----:B------:R-:W-:-:S05]  /*0620*/  IMAD.WIDE R2, R5, 0x4, R2 ;  /* 0x0000000405027825 */ /* 0x000fca00078e0202 */
[----:B-1----:R-:W-:Y:S01]  /*0630*/  STG.E.128 desc[UR6][R2.64], R12 ;  /* 0x0000000c02007986 */ /* 0x002fe2000c101d06 */
[----:B------:R-:W-:Y:S05]  /*0640*/  EXIT ;  /* 0x000000000000794d */ /* 0x000fea0003800000 */
.L_x_0:
[----:B------:R-:W-:-:S00]  /*0650*/  BRA `(.L_x_0) ;  /* 0xfffffffc00fc7947 */ /* 0x000fc0000383ffff */
[----:B------:R-:W-:-:S00]  /*0660*/  NOP ;  /* 0x0000000000007918 */ /* 0x000fc00000000000 */
        /* <DEDUP_REMOVED lines=9> */
.L_x_1:


//--------------------- .nv.shared.triton_poi_fused_1 --------------------------
	.section	.nv.shared.triton_poi_fused_1,"aw",@nobits
	.sectionflags	@""
	.align	16
	.zero		1024


//--------------------- .nv.constant0.triton_poi_fused_1 --------------------------
	.section	.nv.constant0.triton_poi_fused_1,"a",@progbits
	.sectionflags	@""
	.align	4
.nv.constant0.triton_poi_fused_1:
	.zero		552
